//
// Generated by NVIDIA NVVM Compiler
//
// Compiler Build ID: CL-36424714
// Cuda compilation tools, release 13.0, V13.0.88
// Based on NVVM 20.0.0
//

.version 9.0
.target sm_100
.address_size 64

	// .globl	_Z17naive_cuda_matmulPfPKfS1_jjj
// _ZZ17tiled_cuda_matmulPfPKfS1_jjjE2As has been demoted
// _ZZ17tiled_cuda_matmulPfPKfS1_jjjE2Bs has been demoted

.visible .entry _Z17naive_cuda_matmulPfPKfS1_jjj(
	.param .u64 .ptr .align 1 _Z17naive_cuda_matmulPfPKfS1_jjj_param_0,
	.param .u64 .ptr .align 1 _Z17naive_cuda_matmulPfPKfS1_jjj_param_1,
	.param .u64 .ptr .align 1 _Z17naive_cuda_matmulPfPKfS1_jjj_param_2,
	.param .u32 _Z17naive_cuda_matmulPfPKfS1_jjj_param_3,
	.param .u32 _Z17naive_cuda_matmulPfPKfS1_jjj_param_4,
	.param .u32 _Z17naive_cuda_matmulPfPKfS1_jjj_param_5
)
{
	.reg .pred 	%p<13>;
	.reg .b32 	%r<92>;
	.reg .b32 	%f<68>;
	.reg .b64 	%rd<69>;

	ld.param.u64 	%rd3, [_Z17naive_cuda_matmulPfPKfS1_jjj_param_0];
	ld.param.u64 	%rd4, [_Z17naive_cuda_matmulPfPKfS1_jjj_param_1];
	ld.param.u64 	%rd5, [_Z17naive_cuda_matmulPfPKfS1_jjj_param_2];
	ld.param.u32 	%r46, [_Z17naive_cuda_matmulPfPKfS1_jjj_param_3];
	ld.param.u32 	%r44, [_Z17naive_cuda_matmulPfPKfS1_jjj_param_4];
	ld.param.u32 	%r45, [_Z17naive_cuda_matmulPfPKfS1_jjj_param_5];
	cvta.to.global.u64 	%rd1, %rd5;
	cvta.to.global.u64 	%rd2, %rd4;
	mov.u32 	%r47, %ctaid.y;
	mov.u32 	%r48, %ntid.y;
	mov.u32 	%r49, %tid.y;
	mad.lo.s32 	%r1, %r47, %r48, %r49;
	mov.u32 	%r50, %ctaid.x;
	mov.u32 	%r51, %ntid.x;
	mul.lo.s32 	%r2, %r50, %r51;
	mov.u32 	%r3, %tid.x;
	add.s32 	%r4, %r2, %r3;
	setp.ge.u32 	%p1, %r1, %r46;
	setp.ge.u32 	%p2, %r4, %r45;
	or.pred  	%p3, %p1, %p2;
	@%p3 bra 	$L__BB0_14;
	setp.eq.s32 	%p4, %r44, 0;
	mov.f32 	%f67, 0f00000000;
	@%p4 bra 	$L__BB0_13;
	mul.lo.s32 	%r5, %r44, %r1;
	and.b32  	%r6, %r44, 7;
	setp.lt.u32 	%p5, %r44, 8;
	mov.f32 	%f67, 0f00000000;
	mov.b32 	%r90, 0;
	@%p5 bra 	$L__BB0_5;
	and.b32  	%r90, %r44, -8;
	neg.s32 	%r88, %r90;
	add.s32 	%r53, %r3, %r45;
	add.s32 	%r87, %r53, %r2;
	shl.b32 	%r10, %r45, 3;
	shl.b32 	%r54, %r45, 1;
	add.s32 	%r86, %r4, %r54;
	mad.lo.s32 	%r85, %r45, 3, %r4;
	shl.b32 	%r55, %r45, 2;
	add.s32 	%r84, %r4, %r55;
	mad.lo.s32 	%r83, %r45, 5, %r4;
	mad.lo.s32 	%r82, %r45, 6, %r4;
	mad.lo.s32 	%r81, %r45, 7, %r4;
	add.s32 	%r79, %r5, 3;
	mov.f32 	%f67, 0f00000000;
	mov.u32 	%r80, %r4;
$L__BB0_4:
	.pragma "nounroll";
	add.s32 	%r56, %r79, -3;
	mul.wide.u32 	%rd6, %r56, 4;
	add.s64 	%rd7, %rd2, %rd6;
	ld.global.f32 	%f17, [%rd7];
	mul.wide.u32 	%rd8, %r80, 4;
	add.s64 	%rd9, %rd1, %rd8;
	ld.global.f32 	%f18, [%rd9];
	fma.rn.f32 	%f19, %f17, %f18, %f67;
	add.s32 	%r57, %r79, -2;
	mul.wide.u32 	%rd10, %r57, 4;
	add.s64 	%rd11, %rd2, %rd10;
	ld.global.f32 	%f20, [%rd11];
	mul.wide.u32 	%rd12, %r87, 4;
	add.s64 	%rd13, %rd1, %rd12;
	ld.global.f32 	%f21, [%rd13];
	fma.rn.f32 	%f22, %f20, %f21, %f19;
	add.s32 	%r58, %r79, -1;
	mul.wide.u32 	%rd14, %r58, 4;
	add.s64 	%rd15, %rd2, %rd14;
	ld.global.f32 	%f23, [%rd15];
	mul.wide.u32 	%rd16, %r86, 4;
	add.s64 	%rd17, %rd1, %rd16;
	ld.global.f32 	%f24, [%rd17];
	fma.rn.f32 	%f25, %f23, %f24, %f22;
	add.s32 	%r59, %r79, 4;
	mul.wide.u32 	%rd18, %r79, 4;
	add.s64 	%rd19, %rd2, %rd18;
	ld.global.f32 	%f26, [%rd19];
	mul.wide.u32 	%rd20, %r85, 4;
	add.s64 	%rd21, %rd1, %rd20;
	ld.global.f32 	%f27, [%rd21];
	fma.rn.f32 	%f28, %f26, %f27, %f25;
	add.s32 	%r60, %r79, 1;
	mul.wide.u32 	%rd22, %r60, 4;
	add.s64 	%rd23, %rd2, %rd22;
	ld.global.f32 	%f29, [%rd23];
	mul.wide.u32 	%rd24, %r84, 4;
	add.s64 	%rd25, %rd1, %rd24;
	ld.global.f32 	%f30, [%rd25];
	fma.rn.f32 	%f31, %f29, %f30, %f28;
	add.s32 	%r61, %r79, 2;
	mul.wide.u32 	%rd26, %r61, 4;
	add.s64 	%rd27, %rd2, %rd26;
	ld.global.f32 	%f32, [%rd27];
	mul.wide.u32 	%rd28, %r83, 4;
	add.s64 	%rd29, %rd1, %rd28;
	ld.global.f32 	%f33, [%rd29];
	fma.rn.f32 	%f34, %f32, %f33, %f31;
	add.s32 	%r62, %r79, 3;
	mul.wide.u32 	%rd30, %r62, 4;
	add.s64 	%rd31, %rd2, %rd30;
	ld.global.f32 	%f35, [%rd31];
	mul.wide.u32 	%rd32, %r82, 4;
	add.s64 	%rd33, %rd1, %rd32;
	ld.global.f32 	%f36, [%rd33];
	fma.rn.f32 	%f37, %f35, %f36, %f34;
	mul.wide.u32 	%rd34, %r59, 4;
	add.s64 	%rd35, %rd2, %rd34;
	ld.global.f32 	%f38, [%rd35];
	mul.wide.u32 	%rd36, %r81, 4;
	add.s64 	%rd37, %rd1, %rd36;
	ld.global.f32 	%f39, [%rd37];
	fma.rn.f32 	%f67, %f38, %f39, %f37;
	add.s32 	%r88, %r88, 8;
	add.s32 	%r87, %r87, %r10;
	add.s32 	%r86, %r86, %r10;
	add.s32 	%r85, %r85, %r10;
	add.s32 	%r84, %r84, %r10;
	add.s32 	%r83, %r83, %r10;
	add.s32 	%r82, %r82, %r10;
	add.s32 	%r81, %r81, %r10;
	add.s32 	%r80, %r80, %r10;
	add.s32 	%r79, %r79, 8;
	setp.ne.s32 	%p6, %r88, 0;
	@%p6 bra 	$L__BB0_4;
$L__BB0_5:
	setp.eq.s32 	%p7, %r6, 0;
	@%p7 bra 	$L__BB0_13;
	and.b32  	%r39, %r44, 3;
	setp.lt.u32 	%p8, %r6, 4;
	@%p8 bra 	$L__BB0_8;
	add.s32 	%r63, %r90, %r5;
	mul.wide.u32 	%rd38, %r63, 4;
	add.s64 	%rd39, %rd2, %rd38;
	ld.global.f32 	%f41, [%rd39];
	mad.lo.s32 	%r64, %r90, %r45, %r4;
	mul.wide.u32 	%rd40, %r64, 4;
	add.s64 	%rd41, %rd1, %rd40;
	ld.global.f32 	%f42, [%rd41];
	fma.rn.f32 	%f43, %f41, %f42, %f67;
	add.s32 	%r65, %r63, 1;
	mul.wide.u32 	%rd42, %r65, 4;
	add.s64 	%rd43, %rd2, %rd42;
	ld.global.f32 	%f44, [%rd43];
	add.s32 	%r66, %r64, %r45;
	mul.wide.u32 	%rd44, %r66, 4;
	add.s64 	%rd45, %rd1, %rd44;
	ld.global.f32 	%f45, [%rd45];
	fma.rn.f32 	%f46, %f44, %f45, %f43;
	add.s32 	%r67, %r63, 2;
	mul.wide.u32 	%rd46, %r67, 4;
	add.s64 	%rd47, %rd2, %rd46;
	ld.global.f32 	%f47, [%rd47];
	add.s32 	%r68, %r66, %r45;
	mul.wide.u32 	%rd48, %r68, 4;
	add.s64 	%rd49, %rd1, %rd48;
	ld.global.f32 	%f48, [%rd49];
	fma.rn.f32 	%f49, %f47, %f48, %f46;
	add.s32 	%r69, %r63, 3;
	mul.wide.u32 	%rd50, %r69, 4;
	add.s64 	%rd51, %rd2, %rd50;
	ld.global.f32 	%f50, [%rd51];
	add.s32 	%r70, %r68, %r45;
	mul.wide.u32 	%rd52, %r70, 4;
	add.s64 	%rd53, %rd1, %rd52;
	ld.global.f32 	%f51, [%rd53];
	fma.rn.f32 	%f67, %f50, %f51, %f49;
	add.s32 	%r90, %r90, 4;
$L__BB0_8:
	setp.eq.s32 	%p9, %r39, 0;
	@%p9 bra 	$L__BB0_13;
	setp.eq.s32 	%p10, %r39, 1;
	@%p10 bra 	$L__BB0_11;
	add.s32 	%r71, %r90, %r5;
	mul.wide.u32 	%rd54, %r71, 4;
	add.s64 	%rd55, %rd2, %rd54;
	ld.global.f32 	%f53, [%rd55];
	mad.lo.s32 	%r72, %r90, %r45, %r4;
	mul.wide.u32 	%rd56, %r72, 4;
	add.s64 	%rd57, %rd1, %rd56;
	ld.global.f32 	%f54, [%rd57];
	fma.rn.f32 	%f55, %f53, %f54, %f67;
	add.s32 	%r73, %r71, 1;
	mul.wide.u32 	%rd58, %r73, 4;
	add.s64 	%rd59, %rd2, %rd58;
	ld.global.f32 	%f56, [%rd59];
	add.s32 	%r74, %r72, %r45;
	mul.wide.u32 	%rd60, %r74, 4;
	add.s64 	%rd61, %rd1, %rd60;
	ld.global.f32 	%f57, [%rd61];
	fma.rn.f32 	%f67, %f56, %f57, %f55;
	add.s32 	%r90, %r90, 2;
$L__BB0_11:
	and.b32  	%r75, %r44, 1;
	setp.eq.b32 	%p11, %r75, 1;
	not.pred 	%p12, %p11;
	@%p12 bra 	$L__BB0_13;
	add.s32 	%r76, %r90, %r5;
	mul.wide.u32 	%rd62, %r76, 4;
	add.s64 	%rd63, %rd2, %rd62;
	ld.global.f32 	%f58, [%rd63];
	mad.lo.s32 	%r77, %r90, %r45, %r4;
	mul.wide.u32 	%rd64, %r77, 4;
	add.s64 	%rd65, %rd1, %rd64;
	ld.global.f32 	%f59, [%rd65];
	fma.rn.f32 	%f67, %f58, %f59, %f67;
$L__BB0_13:
	mad.lo.s32 	%r78, %r45, %r1, %r4;
	cvta.to.global.u64 	%rd66, %rd3;
	mul.wide.u32 	%rd67, %r78, 4;
	add.s64 	%rd68, %rd66, %rd67;
	st.global.f32 	[%rd68], %f67;
$L__BB0_14:
	ret;

}
	// .globl	_Z17tiled_cuda_matmulPfPKfS1_jjj
.visible .entry _Z17tiled_cuda_matmulPfPKfS1_jjj(
	.param .u64 .ptr .align 1 _Z17tiled_cuda_matmulPfPKfS1_jjj_param_0,
	.param .u64 .ptr .align 1 _Z17tiled_cuda_matmulPfPKfS1_jjj_param_1,
	.param .u64 .ptr .align 1 _Z17tiled_cuda_matmulPfPKfS1_jjj_param_2,
	.param .u32 _Z17tiled_cuda_matmulPfPKfS1_jjj_param_3,
	.param .u32 _Z17tiled_cuda_matmulPfPKfS1_jjj_param_4,
	.param .u32 _Z17tiled_cuda_matmulPfPKfS1_jjj_param_5
)
{
	.reg .pred 	%p<12>;
	.reg .b32 	%r<42>;
	.reg .b32 	%f<63>;
	.reg .b64 	%rd<13>;
	// demoted variable
	.shared .align 4 .b8 _ZZ17tiled_cuda_matmulPfPKfS1_jjjE2As[1024];
	// demoted variable
	.shared .align 4 .b8 _ZZ17tiled_cuda_matmulPfPKfS1_jjjE2Bs[1024];
	ld.param.u64 	%rd3, [_Z17tiled_cuda_matmulPfPKfS1_jjj_param_0];
	ld.param.u64 	%rd4, [_Z17tiled_cuda_matmulPfPKfS1_jjj_param_1];
	ld.param.u64 	%rd5, [_Z17tiled_cuda_matmulPfPKfS1_jjj_param_2];
	ld.param.u32 	%r24, [_Z17tiled_cuda_matmulPfPKfS1_jjj_param_3];
	ld.param.u32 	%r25, [_Z17tiled_cuda_matmulPfPKfS1_jjj_param_4];
	ld.param.u32 	%r26, [_Z17tiled_cuda_matmulPfPKfS1_jjj_param_5];
	mov.u32 	%r27, %ctaid.y;
	mov.u32 	%r28, %ntid.y;
	mov.u32 	%r39, %tid.y;
	mad.lo.s32 	%r2, %r27, %r28, %r39;
	mov.u32 	%r29, %ctaid.x;
	mov.u32 	%r30, %ntid.x;
	mov.u32 	%r37, %tid.x;
	mad.lo.s32 	%r4, %r29, %r30, %r37;
	add.s32 	%r5, %r25, 15;
	setp.lt.u32 	%p1, %r5, 16;
	mov.f32 	%f62, 0f00000000;
	@%p1 bra 	$L__BB1_7;
	shl.b32 	%r31, %r39, 6;
	mov.u32 	%r32, _ZZ17tiled_cuda_matmulPfPKfS1_jjjE2As;
	add.s32 	%r6, %r32, %r31;
	shl.b32 	%r33, %r37, 2;
	add.s32 	%r7, %r6, %r33;
	mov.u32 	%r34, _ZZ17tiled_cuda_matmulPfPKfS1_jjjE2Bs;
	add.s32 	%r9, %r34, %r33;
	add.s32 	%r8, %r9, %r31;
	shr.u32 	%r35, %r5, 4;
	neg.s32 	%r41, %r35;
	mad.lo.s32 	%r40, %r39, %r26, %r4;
	shl.b32 	%r12, %r26, 4;
	mad.lo.s32 	%r38, %r25, %r2, %r37;
	cvta.to.global.u64 	%rd1, %rd4;
	cvta.to.global.u64 	%rd2, %rd5;
	mov.f32 	%f62, 0f00000000;
$L__BB1_2:
	setp.ge.u32 	%p2, %r2, %r24;
	setp.ge.u32 	%p3, %r37, %r25;
	mov.f32 	%f60, 0f00000000;
	or.pred  	%p4, %p2, %p3;
	@%p4 bra 	$L__BB1_4;
	mul.wide.u32 	%rd6, %r38, 4;
	add.s64 	%rd7, %rd1, %rd6;
	ld.global.f32 	%f60, [%rd7];
$L__BB1_4:
	setp.ge.u32 	%p5, %r4, %r26;
	st.shared.f32 	[%r7], %f60;
	setp.ge.u32 	%p6, %r39, %r25;
	mov.f32 	%f61, 0f00000000;
	or.pred  	%p7, %p5, %p6;
	@%p7 bra 	$L__BB1_6;
	mul.wide.u32 	%rd8, %r40, 4;
	add.s64 	%rd9, %rd2, %rd8;
	ld.global.f32 	%f61, [%rd9];
$L__BB1_6:
	st.shared.f32 	[%r8], %f61;
	bar.sync 	0;
	ld.shared.f32 	%f12, [%r6];
	ld.shared.f32 	%f13, [%r9];
	fma.rn.f32 	%f14, %f12, %f13, %f62;
	ld.shared.f32 	%f15, [%r6+4];
	ld.shared.f32 	%f16, [%r9+64];
	fma.rn.f32 	%f17, %f15, %f16, %f14;
	ld.shared.f32 	%f18, [%r6+8];
	ld.shared.f32 	%f19, [%r9+128];
	fma.rn.f32 	%f20, %f18, %f19, %f17;
	ld.shared.f32 	%f21, [%r6+12];
	ld.shared.f32 	%f22, [%r9+192];
	fma.rn.f32 	%f23, %f21, %f22, %f20;
	ld.shared.f32 	%f24, [%r6+16];
	ld.shared.f32 	%f25, [%r9+256];
	fma.rn.f32 	%f26, %f24, %f25, %f23;
	ld.shared.f32 	%f27, [%r6+20];
	ld.shared.f32 	%f28, [%r9+320];
	fma.rn.f32 	%f29, %f27, %f28, %f26;
	ld.shared.f32 	%f30, [%r6+24];
	ld.shared.f32 	%f31, [%r9+384];
	fma.rn.f32 	%f32, %f30, %f31, %f29;
	ld.shared.f32 	%f33, [%r6+28];
	ld.shared.f32 	%f34, [%r9+448];
	fma.rn.f32 	%f35, %f33, %f34, %f32;
	ld.shared.f32 	%f36, [%r6+32];
	ld.shared.f32 	%f37, [%r9+512];
	fma.rn.f32 	%f38, %f36, %f37, %f35;
	ld.shared.f32 	%f39, [%r6+36];
	ld.shared.f32 	%f40, [%r9+576];
	fma.rn.f32 	%f41, %f39, %f40, %f38;
	ld.shared.f32 	%f42, [%r6+40];
	ld.shared.f32 	%f43, [%r9+640];
	fma.rn.f32 	%f44, %f42, %f43, %f41;
	ld.shared.f32 	%f45, [%r6+44];
	ld.shared.f32 	%f46, [%r9+704];
	fma.rn.f32 	%f47, %f45, %f46, %f44;
	ld.shared.f32 	%f48, [%r6+48];
	ld.shared.f32 	%f49, [%r9+768];
	fma.rn.f32 	%f50, %f48, %f49, %f47;
	ld.shared.f32 	%f51, [%r6+52];
	ld.shared.f32 	%f52, [%r9+832];
	fma.rn.f32 	%f53, %f51, %f52, %f50;
	ld.shared.f32 	%f54, [%r6+56];
	ld.shared.f32 	%f55, [%r9+896];
	fma.rn.f32 	%f56, %f54, %f55, %f53;
	ld.shared.f32 	%f57, [%r6+60];
	ld.shared.f32 	%f58, [%r9+960];
	fma.rn.f32 	%f62, %f57, %f58, %f56;
	bar.sync 	0;
	add.s32 	%r41, %r41, 1;
	setp.ne.s32 	%p8, %r41, 0;
	add.s32 	%r40, %r40, %r12;
	add.s32 	%r39, %r39, 16;
	add.s32 	%r38, %r38, 16;
	add.s32 	%r37, %r37, 16;
	@%p8 bra 	$L__BB1_2;
$L__BB1_7:
	setp.ge.u32 	%p9, %r2, %r24;
	setp.ge.u32 	%p10, %r4, %r26;
	or.pred  	%p11, %p9, %p10;
	@%p11 bra 	$L__BB1_9;
	mad.lo.s32 	%r36, %r26, %r2, %r4;
	cvta.to.global.u64 	%rd10, %rd3;
	mul.wide.u32 	%rd11, %r36, 4;
	add.s64 	%rd12, %rd10, %rd11;
	st.global.f32 	[%rd12], %f62;
$L__BB1_9:
	ret;

}


// ===== COMPILED SASS (sm_100) =====

	.target	sm_100

	.elftype	@"ET_EXEC"


//--------------------- .note.nv.tkinfo           --------------------------
	.section	.note.nv.tkinfo,"",@"SHT_NOTE"
	.sectionflags	@"SHF_NOTE_NV_TKINFO"
	.tkinfo
        /*0018*/ 	.word	0x00000002
        /*0030*/ 	.string	""
        /*0030*/ 	.string	"ptxas"
        /*0030*/ 	.string	"Cuda compilation tools, release 13.0, V13.0.88"
        /*0030*/ 	.string	"Build cuda_13.0.r13.0/compiler.36424714_0"
        /*0030*/ 	.string	"-arch sm_100 -m 64 "



//--------------------- .note.nv.cuinfo           --------------------------
	.section	.note.nv.cuinfo,"",@"SHT_NOTE"
	.sectionflags	@"SHF_NOTE_NV_CUINFO"
        /*0018*/ 	.short	0x0002
        /*001a*/ 	.short	0x0064
        /*001c*/ 	.short	0x0082
	.zero		2


//--------------------- .nv.info                  --------------------------
	.section	.nv.info,"",@"SHT_CUDA_INFO"
	.align	4


	//----- nvinfo : EIATTR_REGCOUNT
	.align		4
        /*0000*/ 	.byte	0x04, 0x2f
        /*0002*/ 	.short	(.L_1 - .L_0)
	.align		4
.L_0:
        /*0004*/ 	.word	index@(_Z17naive_cuda_matmulPfPKfS1_jjj)
        /*0008*/ 	.word	0x00000020


	//----- nvinfo : EIATTR_FRAME_SIZE
	.align		4
.L_1:
        /*000c*/ 	.byte	0x04, 0x11
        /*000e*/ 	.short	(.L_3 - .L_2)
	.align		4
.L_2:
        /*0010*/ 	.word	index@(_Z17naive_cuda_matmulPfPKfS1_jjj)
        /*0014*/ 	.word	0x00000000


	//----- nvinfo : EIATTR_REGCOUNT
	.align		4
.L_3:
        /*0018*/ 	.byte	0x04, 0x2f
        /*001a*/ 	.short	(.L_5 - .L_4)
	.align		4
.L_4:
        /*001c*/ 	.word	index@(_Z17tiled_cuda_matmulPfPKfS1_jjj)
        /*0020*/ 	.word	0x00000020


	//----- nvinfo : EIATTR_FRAME_SIZE
	.align		4
.L_5:
        /*0024*/ 	.byte	0x04, 0x11
        /*0026*/ 	.short	(.L_7 - .L_6)
	.align		4
.L_6:
        /*0028*/ 	.word	index@(_Z17tiled_cuda_matmulPfPKfS1_jjj)
        /*002c*/ 	.word	0x00000000


	//----- nvinfo : EIATTR_MIN_STACK_SIZE
	.align		4
.L_7:
        /*0030*/ 	.byte	0x04, 0x12
        /*0032*/ 	.short	(.L_9 - .L_8)
	.align		4
.L_8:
        /*0034*/ 	.word	index@(_Z17tiled_cuda_matmulPfPKfS1_jjj)
        /*0038*/ 	.word	0x00000000


	//----- nvinfo : EIATTR_MIN_STACK_SIZE
	.align		4
.L_9:
        /*003c*/ 	.byte	0x04, 0x12
        /*003e*/ 	.short	(.L_11 - .L_10)
	.align		4
.L_10:
        /*0040*/ 	.word	index@(_Z17naive_cuda_matmulPfPKfS1_jjj)
        /*0044*/ 	.word	0x00000000
.L_11:


//--------------------- .nv.compat                --------------------------
	.section	.nv.compat,"",@"SHT_CUDA_COMPAT_INFO"
	.align	4
        /*0000*/ 	.byte	0x02, 0x09, 0x00, 0x00, 0x02, 0x02, 0x01, 0x00, 0x02, 0x05, 0x05, 0x00, 0x03, 0x07, 0x01, 0x01
        /*0010*/ 	.byte	0x02, 0x03, 0x00, 0x00, 0x02, 0x06, 0x01, 0x00, 0x04, 0x0b, 0x08, 0x00, 0x09, 0x00, 0x00, 0x00
        /*0020*/ 	.byte	0x00, 0x00, 0x00, 0x00


//--------------------- .nv.info._Z17tiled_cuda_matmulPfPKfS1_jjj --------------------------
	.section	.nv.info._Z17tiled_cuda_matmulPfPKfS1_jjj,"",@"SHT_CUDA_INFO"
	.sectionflags	@""
	.align	4


	//----- nvinfo : EIATTR_CUDA_API_VERSION
	.align		4
        /*0000*/ 	.byte	0x04, 0x37
        /*0002*/ 	.short	(.L_13 - .L_12)
.L_12:
        /*0004*/ 	.word	0x00000082


	//----- nvinfo : EIATTR_KPARAM_INFO
	.align		4
.L_13:
        /*0008*/ 	.byte	0x04, 0x17
        /*000a*/ 	.short	(.L_15 - .L_14)
.L_14:
        /*000c*/ 	.word	0x00000000
        /*0010*/ 	.short	0x0005
        /*0012*/ 	.short	0x0020
        /*0014*/ 	.byte	0x00, 0xf0, 0x11, 0x00


	//----- nvinfo : EIATTR_KPARAM_INFO
	.align		4
.L_15:
        /*0018*/ 	.byte	0x04, 0x17
        /*001a*/ 	.short	(.L_17 - .L_16)
.L_16:
        /*001c*/ 	.word	0x00000000
        /*0020*/ 	.short	0x0004
        /*0022*/ 	.short	0x001c
        /*0024*/ 	.byte	0x00, 0xf0, 0x11, 0x00


	//----- nvinfo : EIATTR_KPARAM_INFO
	.align		4
.L_17:
        /*0028*/ 	.byte	0x04, 0x17
        /*002a*/ 	.short	(.L_19 - .L_18)
.L_18:
        /*002c*/ 	.word	0x00000000
        /*0030*/ 	.short	0x0003
        /*0032*/ 	.short	0x0018
        /*0034*/ 	.byte	0x00, 0xf0, 0x11, 0x00


	//----- nvinfo : EIATTR_KPARAM_INFO
	.align		4
.L_19:
        /*0038*/ 	.byte	0x04, 0x17
        /*003a*/ 	.short	(.L_21 - .L_20)
.L_20:
        /*003c*/ 	.word	0x00000000
        /*0040*/ 	.short	0x0002
        /*0042*/ 	.short	0x0010
        /*0044*/ 	.byte	0x00, 0xf5, 0x21, 0x00


	//----- nvinfo : EIATTR_KPARAM_INFO
	.align		4
.L_21:
        /*0048*/ 	.byte	0x04, 0x17
        /*004a*/ 	.short	(.L_23 - .L_22)
.L_22:
        /*004c*/ 	.word	0x00000000
        /*0050*/ 	.short	0x0001
        /*0052*/ 	.short	0x0008
        /*0054*/ 	.byte	0x00, 0xf5, 0x21, 0x00


	//----- nvinfo : EIATTR_KPARAM_INFO
	.align		4
.L_23:
        /*0058*/ 	.byte	0x04, 0x17
        /*005a*/ 	.short	(.L_25 - .L_24)
.L_24:
        /*005c*/ 	.word	0x00000000
        /*0060*/ 	.short	0x0000
        /*0062*/ 	.short	0x0000
        /*0064*/ 	.byte	0x00, 0xf5, 0x21, 0x00


	//----- nvinfo : EIATTR_SPARSE_MMA_MASK
	.align		4
.L_25:
        /*0068*/ 	.byte	0x03, 0x50
        /*006a*/ 	.short	0x0000


	//----- nvinfo : EIATTR_MAXREG_COUNT
	.align		4
        /*006c*/ 	.byte	0x03, 0x1b
        /*006e*/ 	.short	0x00ff


	//----- nvinfo : EIATTR_NUM_BARRIERS
	.align		4
        /*0070*/ 	.byte	0x02, 0x4c
        /*0072*/ 	.byte	0x01
	.zero		1


	//----- nvinfo : EIATTR_MERCURY_ISA_VERSION
	.align		4
        /*0074*/ 	.byte	0x03, 0x5f
        /*0076*/ 	.short	0x0101


	//----- nvinfo : EIATTR_VRC_CTA_INIT_COUNT
	.align		4
        /*0078*/ 	.byte	0x02, 0x4a
	.zero		1
	.zero		1


	//----- nvinfo : EIATTR_EXIT_INSTR_OFFSETS
	.align		4
        /*007c*/ 	.byte	0x04, 0x1c
        /*007e*/ 	.short	(.L_27 - .L_26)


	//   ....[0]....
.L_26:
        /*0080*/ 	.word	0x000005f0


	//   ....[1]....
        /*0084*/ 	.word	0x00000640


	//----- nvinfo : EIATTR_CBANK_PARAM_SIZE
	.align		4
.L_27:
        /*0088*/ 	.byte	0x03, 0x19
        /*008a*/ 	.short	0x0024


	//----- nvinfo : EIATTR_PARAM_CBANK
	.align		4
        /*008c*/ 	.byte	0x04, 0x0a
        /*008e*/ 	.short	(.L_29 - .L_28)
	.align		4
.L_28:
        /*0090*/ 	.word	index@(.nv.constant0._Z17tiled_cuda_matmulPfPKfS1_jjj)
        /*0094*/ 	.short	0x0380
        /*0096*/ 	.short	0x0024


	//----- nvinfo : EIATTR_SW_WAR
	.align		4
.L_29:
        /*0098*/ 	.byte	0x04, 0x36
        /*009a*/ 	.short	(.L_31 - .L_30)
.L_30:
        /*009c*/ 	.word	0x00000008
.L_31:


//--------------------- .nv.info._Z17naive_cuda_matmulPfPKfS1_jjj --------------------------
	.section	.nv.info._Z17naive_cuda_matmulPfPKfS1_jjj,"",@"SHT_CUDA_INFO"
	.sectionflags	@""
	.align	4


	//----- nvinfo : EIATTR_CUDA_API_VERSION
	.align		4
        /*0000*/ 	.byte	0x04, 0x37
        /*0002*/ 	.short	(.L_33 - .L_32)
.L_32:
        /*0004*/ 	.word	0x00000082


	//----- nvinfo : EIATTR_KPARAM_INFO
	.align		4
.L_33:
        /*0008*/ 	.byte	0x04, 0x17
        /*000a*/ 	.short	(.L_35 - .L_34)
.L_34:
        /*000c*/ 	.word	0x00000000
        /*0010*/ 	.short	0x0005
        /*0012*/ 	.short	0x0020
        /*0014*/ 	.byte	0x00, 0xf0, 0x11, 0x00


	//----- nvinfo : EIATTR_KPARAM_INFO
	.align		4
.L_35:
        /*0018*/ 	.byte	0x04, 0x17
        /*001a*/ 	.short	(.L_37 - .L_36)
.L_36:
        /*001c*/ 	.word	0x00000000
        /*0020*/ 	.short	0x0004
        /*0022*/ 	.short	0x001c
        /*0024*/ 	.byte	0x00, 0xf0, 0x11, 0x00


	//----- nvinfo : EIATTR_KPARAM_INFO
	.align		4
.L_37:
        /*0028*/ 	.byte	0x04, 0x17
        /*002a*/ 	.short	(.L_39 - .L_38)
.L_38:
        /*002c*/ 	.word	0x00000000
        /*0030*/ 	.short	0x0003
        /*0032*/ 	.short	0x0018
        /*0034*/ 	.byte	0x00, 0xf0, 0x11, 0x00


	//----- nvinfo : EIATTR_KPARAM_INFO
	.align		4
.L_39:
        /*0038*/ 	.byte	0x04, 0x17
        /*003a*/ 	.short	(.L_41 - .L_40)
.L_40:
        /*003c*/ 	.word	0x00000000
        /*0040*/ 	.short	0x0002
        /*0042*/ 	.short	0x0010
        /*0044*/ 	.byte	0x00, 0xf5, 0x21, 0x00


	//----- nvinfo : EIATTR_KPARAM_INFO
	.align		4
.L_41:
        /*0048*/ 	.byte	0x04, 0x17
        /*004a*/ 	.short	(.L_43 - .L_42)
.L_42:
        /*004c*/ 	.word	0x00000000
        /*0050*/ 	.short	0x0001
        /*0052*/ 	.short	0x0008
        /*0054*/ 	.byte	0x00, 0xf5, 0x21, 0x00


	//----- nvinfo : EIATTR_KPARAM_INFO
	.align		4
.L_43:
        /*0058*/ 	.byte	0x04, 0x17
        /*005a*/ 	.short	(.L_45 - .L_44)
.L_44:
        /*005c*/ 	.word	0x00000000
        /*0060*/ 	.short	0x0000
        /*0062*/ 	.short	0x0000
        /*0064*/ 	.byte	0x00, 0xf5, 0x21, 0x00


	//----- nvinfo : EIATTR_SPARSE_MMA_MASK
	.align		4
.L_45:
        /*0068*/ 	.byte	0x03, 0x50
        /*006a*/ 	.short	0x0000


	//----- nvinfo : EIATTR_MAXREG_COUNT
	.align		4
        /*006c*/ 	.byte	0x03, 0x1b
        /*006e*/ 	.short	0x00ff


	//----- nvinfo : EIATTR_MERCURY_ISA_VERSION
	.align		4
        /*0070*/ 	.byte	0x03, 0x5f
        /*0072*/ 	.short	0x0101


	//----- nvinfo : EIATTR_VRC_CTA_INIT_COUNT
	.align		4
        /*0074*/ 	.byte	0x02, 0x4a
	.zero		1
	.zero		1


	//----- nvinfo : EIATTR_EXIT_INSTR_OFFSETS
	.align		4
        /*0078*/ 	.byte	0x04, 0x1c
        /*007a*/ 	.short	(.L_47 - .L_46)


	//   ....[0]....
.L_46:
        /*007c*/ 	.word	0x000000e0


	//   ....[1]....
        /*0080*/ 	.word	0x00000a90


	//----- nvinfo : EIATTR_CBANK_PARAM_SIZE
	.align		4
.L_47:
        /*0084*/ 	.byte	0x03, 0x19
        /*0086*/ 	.short	0x0024


	//----- nvinfo : EIATTR_PARAM_CBANK
	.align		4
        /*0088*/ 	.byte	0x04, 0x0a
        /*008a*/ 	.short	(.L_49 - .L_48)
	.align		4
.L_48:
        /*008c*/ 	.word	index@(.nv.constant0._Z17naive_cuda_matmulPfPKfS1_jjj)
        /*0090*/ 	.short	0x0380
        /*0092*/ 	.short	0x0024


	//----- nvinfo : EIATTR_SW_WAR
	.align		4
.L_49:
        /*0094*/ 	.byte	0x04, 0x36
        /*0096*/ 	.short	(.L_51 - .L_50)
.L_50:
        /*0098*/ 	.word	0x00000008
.L_51:


//--------------------- .nv.callgraph             --------------------------
	.section	.nv.callgraph,"",@"SHT_CUDA_CALLGRAPH"
	.align	4
	.sectionentsize	8
	.align		4
        /*0000*/ 	.word	0x00000000
	.align		4
        /*0004*/ 	.word	0xffffffff
	.align		4
        /*0008*/ 	.word	0x00000000
	.align		4
        /*000c*/ 	.word	0xfffffffe
	.align		4
        /*0010*/ 	.word	0x00000000
	.align		4
        /*0014*/ 	.word	0xfffffffd
	.align		4
        /*0018*/ 	.word	0x00000000
	.align		4
        /*001c*/ 	.word	0xfffffffc


//--------------------- .text._Z17tiled_cuda_matmulPfPKfS1_jjj --------------------------
	.section	.text._Z17tiled_cuda_matmulPfPKfS1_jjj,"ax",@progbits
	.align	128
        .global         _Z17tiled_cuda_matmulPfPKfS1_jjj
        .type           _Z17tiled_cuda_matmulPfPKfS1_jjj,@function
        .size           _Z17tiled_cuda_matmulPfPKfS1_jjj,(.L_x_8 - _Z17tiled_cuda_matmulPfPKfS1_jjj)
        .other          _Z17tiled_cuda_matmulPfPKfS1_jjj,@"STO_CUDA_ENTRY STV_DEFAULT"
_Z17tiled_cuda_matmulPfPKfS1_jjj:
.text._Z17tiled_cuda_matmulPfPKfS1_jjj:
[----:B------:R-:W-:Y:S01]  /*0000*/  LDC R1, c[0x0][0x37c] ;  /* 0x0000df00ff017b82 */ /* 0x000fe20000000800 */
[----:B------:R-:W0:Y:S01]  /*0010*/  LDCU UR10, c[0x0][0x39c] ;  /* 0x00007380ff0a77ac */ /* 0x000e220008000800 */
[----:B------:R-:W1:Y:S06]  /*0020*/  S2R R0, SR_TID.Y ;  /* 0x0000000000007919 */ /* 0x000e6c0000002200 */
[----:B------:R-:W1:Y:S01]  /*0030*/  LDC R2, c[0x0][0x364] ;  /* 0x0000d900ff027b82 */ /* 0x000e620000000800 */
[----:B------:R-:W-:Y:S01]  /*0040*/  HFMA2 R21, -RZ, RZ, 0, 0 ;  /* 0x00000000ff157431 */ /* 0x000fe200000001ff */
[----:B------:R-:W2:Y:S01]  /*0050*/  LDCU UR14, c[0x0][0x3a0] ;  /* 0x00007400ff0e77ac */ /* 0x000ea20008000800 */
[----:B------:R-:W3:Y:S01]  /*0060*/  S2R R13, SR_TID.X ;  /* 0x00000000000d7919 */ /* 0x000ee20000002100 */
[----:B------:R-:W4:Y:S04]  /*0070*/  LDCU.64 UR8, c[0x0][0x358] ;  /* 0x00006b00ff0877ac */ /* 0x000f280008000a00 */
[----:B------:R-:W1:Y:S08]  /*0080*/  S2UR UR5, SR_CTAID.Y ;  /* 0x00000000000579c3 */ /* 0x000e700000002600 */
[----:B------:R-:W3:Y:S01]  /*0090*/  S2UR UR6, SR_CTAID.X ;  /* 0x00000000000679c3 */ /* 0x000ee20000002500 */
[----:B0-----:R-:W-:-:S04]  /*00a0*/  UIADD3 UR4, UPT, UPT, UR10, 0xf, URZ ;  /* 0x0000000f0a047890 */ /* 0x001fc8000fffe0ff */
[----:B------:R-:W-:-:S03]  /*00b0*/  UISETP.GE.U32.AND UP0, UPT, UR4, 0x10, UPT ;  /* 0x000000100400788c */ /* 0x000fc6000bf06070 */
[----:B------:R-:W3:Y:S01]  /*00c0*/  LDC R3, c[0x0][0x360] ;  /* 0x0000d800ff037b82 */ /* 0x000ee20000000800 */
[----:B-1----:R-:W-:Y:S02]  /*00d0*/  IMAD R2, R2, UR5, R0 ;  /* 0x0000000502027c24 */ /* 0x002fe4000f8e0200 */
[----:B---3--:R-:W-:-:S03]  /*00e0*/  IMAD R3, R3, UR6, R13 ;  /* 0x0000000603037c24 */ /* 0x008fc6000f8e020d */
[----:B--2-4-:R-:W-:Y:S05]  /*00f0*/  BRA.U !UP0, `(.L_x_0) ;  /* 0x0000000508307547 */ /* 0x014fea000b800000 */
[----:B------:R-:W0:Y:S01]  /*0100*/  S2UR UR7, SR_CgaCtaId ;  /* 0x00000000000779c3 */ /* 0x000e220000008800 */
[----:B------:R-:W1:Y:S01]  /*0110*/  LDCU UR11, c[0x0][0x3a0] ;  /* 0x00007400ff0b77ac */ /* 0x000e620008000800 */
[----:B------:R-:W-:Y:S01]  /*0120*/  MOV R21, RZ ;  /* 0x000000ff00157202 */ /* 0x000fe20000000f00 */
[----:B------:R-:W-:Y:S01]  /*0130*/  IMAD R14, R2, UR10, R13 ;  /* 0x0000000a020e7c24 */ /* 0x000fe2000f8e020d */
[----:B------:R-:W-:Y:S01]  /*0140*/  UMOV UR5, 0x400 ;  /* 0x0000040000057882 */ /* 0x000fe20000000000 */
[----:B------:R-:W-:-:S03]  /*0150*/  USHF.R.U32.HI UR6, URZ, 0x4, UR4 ;  /* 0x00000004ff067899 */ /* 0x000fc60008011604 */
[----:B------:R-:W2:Y:S01]  /*0160*/  LDC R12, c[0x0][0x3a0] ;  /* 0x0000e800ff0c7b82 */ /* 0x000ea20000000800 */
[----:B------:R-:W-:Y:S01]  /*0170*/  UIADD3 UR4, UPT, UPT, UR5, 0x400, URZ ;  /* 0x0000040005047890 */ /* 0x000fe2000fffe0ff */
[----:B------:R-:W3:Y:S01]  /*0180*/  LDCU.64 UR12, c[0x0][0x398] ;  /* 0x00007300ff0c77ac */ /* 0x000ee20008000a00 */
[----:B------:R-:W-:Y:S01]  /*0190*/  UIADD3 UR6, UPT, UPT, -UR6, URZ, URZ ;  /* 0x000000ff06067290 */ /* 0x000fe2000fffe1ff */
[----:B-1----:R-:W-:Y:S01]  /*01a0*/  IMAD R19, R0, UR11, R3 ;  /* 0x0000000b00137c24 */ /* 0x002fe2000f8e0203 */
[----:B0-----:R-:W-:Y:S02]  /*01b0*/  ULEA UR5, UR7, UR5, 0x18 ;  /* 0x0000000507057291 */ /* 0x001fe4000f8ec0ff */
[----:B------:R-:W-:-:S04]  /*01c0*/  ULEA UR4, UR7, UR4, 0x18 ;  /* 0x0000000407047291 */ /* 0x000fc8000f8ec0ff */
[C---:B------:R-:W-:Y:S02]  /*01d0*/  LEA R16, R0.reuse, UR5, 0x6 ;  /* 0x0000000500107c11 */ /* 0x040fe4000f8e30ff */
[C---:B------:R-:W-:Y:S02]  /*01e0*/  LEA R15, R13.reuse, UR4, 0x2 ;  /* 0x000000040d0f7c11 */ /* 0x040fe4000f8e10ff */
[----:B------:R-:W-:Y:S02]  /*01f0*/  LEA R18, R13, R16, 0x2 ;  /* 0x000000100d127211 */ /* 0x000fe400078e10ff */
[----:B---3--:R-:W-:-:S07]  /*0200*/  LEA R17, R0, R15, 0x6 ;  /* 0x0000000f00117211 */ /* 0x008fce00078e30ff */
.L_x_1:
[----:B------:R-:W-:Y:S01]  /*0210*/  ISETP.GE.U32.AND P1, PT, R13, UR13, PT ;  /* 0x0000000d0d007c0c */ /* 0x000fe2000bf26070 */
[----:B------:R-:W-:Y:S01]  /*0220*/  HFMA2 R22, -RZ, RZ, 0, 0 ;  /* 0x00000000ff167431 */ /* 0x000fe200000001ff */
[----:B------:R-:W-:Y:S02]  /*0230*/  ISETP.GE.U32.AND P0, PT, R0, UR13, PT ;  /* 0x0000000d00007c0c */ /* 0x000fe4000bf06070 */
[----:B------:R-:W-:Y:S02]  /*0240*/  ISETP.GE.U32.OR P1, PT, R2, UR12, P1 ;  /* 0x0000000c02007c0c */ /* 0x000fe40008f26470 */
[----:B--2---:R-:W-:Y:S02]  /*0250*/  ISETP.GE.U32.OR P0, PT, R3, R12, P0 ;  /* 0x0000000c0300720c */ /* 0x004fe40000706470 */
[----:B------:R-:W-:-:S09]  /*0260*/  MOV R29, RZ ;  /* 0x000000ff001d7202 */ /* 0x000fd20000000f00 */
[----:B------:R-:W0:Y:S08]  /*0270*/  @!P1 LDC.64 R6, c[0x0][0x388] ;  /* 0x0000e200ff069b82 */ /* 0x000e300000000a00 */
[----:B------:R-:W1:Y:S01]  /*0280*/  @!P0 LDC.64 R4, c[0x0][0x390] ;  /* 0x0000e400ff048b82 */ /* 0x000e620000000a00 */
[----:B0-----:R-:W-:-:S05]  /*0290*/  @!P1 IMAD.WIDE.U32 R6, R14, 0x4, R6 ;  /* 0x000000040e069825 */ /* 0x001fca00078e0006 */
[----:B------:R-:W2:Y:S01]  /*02a0*/  @!P1 LDG.E R29, desc[UR8][R6.64] ;  /* 0x00000008061d9981 */ /* 0x000ea2000c1e1900 */
[----:B-1----:R-:W-:-:S05]  /*02b0*/  @!P0 IMAD.WIDE.U32 R24, R19, 0x4, R4 ;  /* 0x0000000413188825 */ /* 0x002fca00078e0004 */
[----:B------:R-:W3:Y:S01]  /*02c0*/  @!P0 LDG.E R22, desc[UR8][R24.64] ;  /* 0x0000000818168981 */ /* 0x000ee2000c1e1900 */
[----:B------:R-:W-:-:S04]  /*02d0*/  UIADD3 UR6, UPT, UPT, UR6, 0x1, URZ ;  /* 0x0000000106067890 */ /* 0x000fc8000fffe0ff */
[----:B------:R-:W-:Y:S01]  /*02e0*/  UISETP.NE.AND UP0, UPT, UR6, URZ, UPT ;  /* 0x000000ff0600728c */ /* 0x000fe2000bf05270 */
[----:B------:R-:W-:Y:S02]  /*02f0*/  IADD3 R0, PT, PT, R0, 0x10, RZ ;  /* 0x0000001000007810 */ /* 0x000fe40007ffe0ff */
[----:B------:R-:W-:Y:S02]  /*0300*/  IADD3 R13, PT, PT, R13, 0x10, RZ ;  /* 0x000000100d0d7810 */ /* 0x000fe40007ffe0ff */
[----:B------:R-:W-:Y:S02]  /*0310*/  IADD3 R14, PT, PT, R14, 0x10, RZ ;  /* 0x000000100e0e7810 */ /* 0x000fe40007ffe0ff */
[----:B------:R-:W-:Y:S01]  /*0320*/  LEA R19, R12, R19, 0x4 ;  /* 0x000000130c137211 */ /* 0x000fe200078e20ff */
[----:B--2---:R-:W-:Y:S04]  /*0330*/  STS [R18], R29 ;  /* 0x0000001d12007388 */ /* 0x004fe80000000800 */
[----:B---3--:R-:W-:Y:S01]  /*0340*/  STS [R17], R22 ;  /* 0x0000001611007388 */ /* 0x008fe20000000800 */
[----:B------:R-:W-:Y:S06]  /*0350*/  BAR.SYNC.DEFER_BLOCKING 0x0 ;  /* 0x0000000000007b1d */ /* 0x000fec0000010000 */
[----:B------:R-:W-:Y:S04]  /*0360*/  LDS R28, [R15] ;  /* 0x000000000f1c7984 */ /* 0x000fe80000000800 */
[----:B------:R-:W0:Y:S04]  /*0370*/  LDS.128 R8, [R16] ;  /* 0x0000000010087984 */ /* 0x000e280000000c00 */
[----:B------:R-:W1:Y:S04]  /*0380*/  LDS R29, [R15+0x40] ;  /* 0x000040000f1d7984 */ /* 0x000e680000000800 */
[----:B------:R-:W2:Y:S04]  /*0390*/  LDS R27, [R15+0x80] ;  /* 0x000080000f1b7984 */ /* 0x000ea80000000800 */
[----:B------:R-:W3:Y:S04]  /*03a0*/  LDS R26, [R15+0xc0] ;  /* 0x0000c0000f1a7984 */ /* 0x000ee80000000800 */
[----:B------:R-:W-:Y:S04]  /*03b0*/  LDS R23, [R15+0x100] ;  /* 0x000100000f177984 */ /* 0x000fe80000000800 */
[----:B------:R-:W4:Y:S04]  /*03c0*/  LDS.128 R4, [R16+0x10] ;  /* 0x0000100010047984 */ /* 0x000f280000000c00 */
[----:B------:R-:W5:Y:S04]  /*03d0*/  LDS R20, [R15+0x140] ;  /* 0x000140000f147984 */ /* 0x000f680000000800 */
[----:B------:R-:W5:Y:S04]  /*03e0*/  LDS R25, [R15+0x180] ;  /* 0x000180000f197984 */ /* 0x000f680000000800 */
[----:B------:R-:W5:Y:S04]  /*03f0*/  LDS R22, [R15+0x1c0] ;  /* 0x0001c0000f167984 */ /* 0x000f680000000800 */
[----:B------:R-:W-:Y:S01]  /*0400*/  LDS R24, [R15+0x240] ;  /* 0x000240000f187984 */ /* 0x000fe20000000800 */
[----:B0-----:R-:W-:-:S03]  /*0410*/  FFMA R8, R8, R28, R21 ;  /* 0x0000001c08087223 */ /* 0x001fc60000000015 */
[----:B------:R-:W-:Y:S01]  /*0420*/  LDS R21, [R15+0x200] ;  /* 0x000200000f157984 */ /* 0x000fe20000000800 */
[----:B-1----:R-:W-:-:S04]  /*0430*/  FFMA R8, R29, R9, R8 ;  /* 0x000000091d087223 */ /* 0x002fc80000000008 */
[----:B--2---:R-:W-:-:S04]  /*0440*/  FFMA R27, R27, R10, R8 ;  /* 0x0000000a1b1b7223 */ /* 0x004fc80000000008 */
[----:B---3--:R-:W-:Y:S02]  /*0450*/  FFMA R27, R26, R11, R27 ;  /* 0x0000000b1a1b7223 */ /* 0x008fe4000000001b */
[----:B------:R-:W0:Y:S02]  /*0460*/  LDS.128 R8, [R16+0x20] ;  /* 0x0000200010087984 */ /* 0x000e240000000c00 */
[----:B----4-:R-:W-:-:S04]  /*0470*/  FFMA R23, R4, R23, R27 ;  /* 0x0000001704177223 */ /* 0x010fc8000000001b */
[----:B-----5:R-:W-:Y:S02]  /*0480*/  FFMA R20, R20, R5, R23 ;  /* 0x0000000514147223 */ /* 0x020fe40000000017 */
[----:B------:R-:W1:Y:S02]  /*0490*/  LDS R23, [R15+0x280] ;  /* 0x000280000f177984 */ /* 0x000e640000000800 */
[----:B------:R-:W-:Y:S02]  /*04a0*/  FFMA R25, R25, R6, R20 ;  /* 0x0000000619197223 */ /* 0x000fe40000000014 */
[----:B------:R-:W2:Y:S02]  /*04b0*/  LDS R20, [R15+0x2c0] ;  /* 0x0002c0000f147984 */ /* 0x000ea40000000800 */
[----:B------:R-:W-:Y:S02]  /*04c0*/  FFMA R27, R22, R7, R25 ;  /* 0x00000007161b7223 */ /* 0x000fe40000000019 */
[----:B------:R-:W-:Y:S04]  /*04d0*/  LDS R25, [R15+0x300] ;  /* 0x000300000f197984 */ /* 0x000fe80000000800 */
[----:B------:R-:W3:Y:S04]  /*04e0*/  LDS.128 R4, [R16+0x30] ;  /* 0x0000300010047984 */ /* 0x000ee80000000c00 */
[----:B------:R-:W4:Y:S01]  /*04f0*/  LDS R22, [R15+0x340] ;  /* 0x000340000f167984 */ /* 0x000f220000000800 */
[----:B0-----:R-:W-:-:S03]  /*0500*/  FFMA R27, R8, R21, R27 ;  /* 0x00000015081b7223 */ /* 0x001fc6000000001b */
[----:B------:R-:W0:Y:S04]  /*0510*/  LDS R21, [R15+0x380] ;  /* 0x000380000f157984 */ /* 0x000e280000000800 */
[----:B------:R-:W5:Y:S01]  /*0520*/  LDS R8, [R15+0x3c0] ;  /* 0x0003c0000f087984 */ /* 0x000f620000000800 */
[----:B------:R-:W-:-:S04]  /*0530*/  FFMA R24, R24, R9, R27 ;  /* 0x0000000918187223 */ /* 0x000fc8000000001b */
[----:B-1----:R-:W-:-:S04]  /*0540*/  FFMA R23, R23, R10, R24 ;  /* 0x0000000a17177223 */ /* 0x002fc80000000018 */
[----:B--2---:R-:W-:-:S04]  /*0550*/  FFMA R11, R20, R11, R23 ;  /* 0x0000000b140b7223 */ /* 0x004fc80000000017 */
[----:B---3--:R-:W-:-:S04]  /*0560*/  FFMA R11, R4, R25, R11 ;  /* 0x00000019040b7223 */ /* 0x008fc8000000000b */
[----:B----4-:R-:W-:-:S04]  /*0570*/  FFMA R22, R22, R5, R11 ;  /* 0x0000000516167223 */ /* 0x010fc8000000000b */
[----:B0-----:R-:W-:-:S04]  /*0580*/  FFMA R21, R21, R6, R22 ;  /* 0x0000000615157223 */ /* 0x001fc80000000016 */
[----:B-----5:R-:W-:Y:S01]  /*0590*/  FFMA R21, R8, R7, R21 ;  /* 0x0000000708157223 */ /* 0x020fe20000000015 */
[----:B------:R-:W-:Y:S06]  /*05a0*/  BAR.SYNC.DEFER_BLOCKING 0x0 ;  /* 0x0000000000007b1d */ /* 0x000fec0000010000 */
[----:B------:R-:W-:Y:S05]  /*05b0*/  BRA.U UP0, `(.L_x_1) ;  /* 0xfffffffd00147547 */ /* 0x000fea000b83ffff */
.L_x_0:
[----:B------:R-:W0:Y:S01]  /*05c0*/  LDCU UR4, c[0x0][0x398] ;  /* 0x00007300ff0477ac */ /* 0x000e220008000800 */
[----:B------:R-:W-:-:S04]  /*05d0*/  ISETP.GE.U32.AND P0, PT, R3, UR14, PT ;  /* 0x0000000e03007c0c */ /* 0x000fc8000bf06070 */
[----:B0-----:R-:W-:-:S13]  /*05e0*/  ISETP.GE.U32.OR P0, PT, R2, UR4, P0 ;  /* 0x0000000402007c0c */ /* 0x001fda0008706470 */
[----:B------:R-:W-:Y:S05]  /*05f0*/  @P0 EXIT ;  /* 0x000000000000094d */ /* 0x000fea0003800000 */
[----:B------:R-:W0:Y:S01]  /*0600*/  LDC.64 R4, c[0x0][0x380] ;  /* 0x0000e000ff047b82 */ /* 0x000e220000000a00 */
[----:B------:R-:W-:-:S04]  /*0610*/  IMAD R3, R2, UR14, R3 ;  /* 0x0000000e02037c24 */ /* 0x000fc8000f8e0203 */
[----:B0-----:R-:W-:-:S05]  /*0620*/  IMAD.WIDE.U32 R2, R3, 0x4, R4 ;  /* 0x0000000403027825 */ /* 0x001fca00078e0004 */
[----:B------:R-:W-:Y:S01]  /*0630*/  STG.E desc[UR8][R2.64], R21 ;  /* 0x0000001502007986 */ /* 0x000fe2000c101908 */
[----:B------:R-:W-:Y:S05]  /*0640*/  EXIT ;  /* 0x000000000000794d */ /* 0x000fea0003800000 */
.L_x_2:
[----:B------:R-:W-:-:S00]  /*0650*/  BRA `(.L_x_2) ;  /* 0xfffffffc00fc7947 */ /* 0x000fc0000383ffff */
[----:B------:R-:W-:-:S00]  /*0660*/  NOP ;  /* 0x0000000000007918 */ /* 0x000fc00000000000 */
        /* <DEDUP_REMOVED lines=9> */
.L_x_8:


//--------------------- .text._Z17naive_cuda_matmulPfPKfS1_jjj --------------------------
	.section	.text._Z17naive_cuda_matmulPfPKfS1_jjj,"ax",@progbits
	.align	128
        .global         _Z17naive_cuda_matmulPfPKfS1_jjj
        .type           _Z17naive_cuda_matmulPfPKfS1_jjj,@function
        .size           _Z17naive_cuda_matmulPfPKfS1_jjj,(.L_x_9 - _Z17naive_cuda_matmulPfPKfS1_jjj)
        .other          _Z17naive_cuda_matmulPfPKfS1_jjj,@"STO_CUDA_ENTRY STV_DEFAULT"
_Z17naive_cuda_matmulPfPKfS1_jjj:
.text._Z17naive_cuda_matmulPfPKfS1_jjj:
[----:B------:R-:W-:Y:S01]  /*0000*/  LDC R1, c[0x0][0x37c] ;  /* 0x0000df00ff017b82 */ /* 0x000fe20000000800 */
[----:B------:R-:W0:Y:S07]  /*0010*/  S2R R7, SR_TID.X ;  /* 0x0000000000077919 */ /* 0x000e2e0000002100 */
[----:B------:R-:W1:Y:S01]  /*0020*/  S2UR UR4, SR_CTAID.X ;  /* 0x00000000000479c3 */ /* 0x000e620000002500 */
[----:B------:R-:W2:Y:S01]  /*0030*/  LDCU UR7, c[0x0][0x398] ;  /* 0x00007300ff0777ac */ /* 0x000ea20008000800 */
[----:B------:R-:W3:Y:S06]  /*0040*/  S2R R5, SR_TID.Y ;  /* 0x0000000000057919 */ /* 0x000eec0000002200 */
[----:B------:R-:W3:Y:S01]  /*0050*/  LDC R2, c[0x0][0x364] ;  /* 0x0000d900ff027b82 */ /* 0x000ee20000000800 */
[----:B------:R-:W1:Y:S07]  /*0060*/  LDCU UR5, c[0x0][0x360] ;  /* 0x00006c00ff0577ac */ /* 0x000e6e0008000800 */
[----:B------:R-:W3:Y:S08]  /*0070*/  S2UR UR6, SR_CTAID.Y ;  /* 0x00000000000679c3 */ /* 0x000ef00000002600 */
[----:B------:R-:W4:Y:S01]  /*0080*/  LDC R0, c[0x0][0x3a0] ;  /* 0x0000e800ff007b82 */ /* 0x000f220000000800 */
[----:B-1----:R-:W-:-:S06]  /*0090*/  UIMAD UR4, UR4, UR5, URZ ;  /* 0x00000005040472a4 */ /* 0x002fcc000f8e02ff */
[----:B0-----:R-:W-:Y:S01]  /*00a0*/  IADD3 R3, PT, PT, R7, UR4, RZ ;  /* 0x0000000407037c10 */ /* 0x001fe2000fffe0ff */
[----:B---3--:R-:W-:-:S03]  /*00b0*/  IMAD R2, R2, UR6, R5 ;  /* 0x0000000602027c24 */ /* 0x008fc6000f8e0205 */
[----:B----4-:R-:W-:-:S04]  /*00c0*/  ISETP.GE.U32.AND P0, PT, R3, R0, PT ;  /* 0x000000000300720c */ /* 0x010fc80003f06070 */
[----:B--2---:R-:W-:-:S13]  /*00d0*/  ISETP.GE.U32.OR P0, PT, R2, UR7, P0 ;  /* 0x0000000702007c0c */ /* 0x004fda0008706470 */
[----:B------:R-:W-:Y:S05]  /*00e0*/  @P0 EXIT ;  /* 0x000000000000094d */ /* 0x000fea0003800000 */
[----:B------:R-:W0:Y:S01]  /*00f0*/  LDC R5, c[0x0][0x39c] ;  /* 0x0000e700ff057b82 */ /* 0x000e220000000800 */
[----:B------:R-:W1:Y:S01]  /*0100*/  LDCU.64 UR6, c[0x0][0x358] ;  /* 0x00006b00ff0677ac */ /* 0x000e620008000a00 */
[----:B------:R-:W-:Y:S01]  /*0110*/  HFMA2 R12, -RZ, RZ, 0, 0 ;  /* 0x00000000ff0c7431 */ /* 0x000fe200000001ff */
[----:B0-----:R-:W-:-:S13]  /*0120*/  ISETP.NE.AND P0, PT, R5, RZ, PT ;  /* 0x000000ff0500720c */ /* 0x001fda0003f05270 */
[----:B-1----:R-:W-:Y:S05]  /*0130*/  @!P0 BRA `(.L_x_3) ;  /* 0x0000000800448947 */ /* 0x002fea0003800000 */
[C---:B------:R-:W-:Y:S02]  /*0140*/  ISETP.GE.U32.AND P1, PT, R5.reuse, 0x8, PT ;  /* 0x000000080500780c */ /* 0x040fe40003f26070 */
[----:B------:R-:W-:Y:S02]  /*0150*/  LOP3.LUT R4, R5, 0x7, RZ, 0xc0, !PT ;  /* 0x0000000705047812 */ /* 0x000fe400078ec0ff */
[----:B------:R-:W-:Y:S02]  /*0160*/  MOV R12, RZ ;  /* 0x000000ff000c7202 */ /* 0x000fe40000000f00 */
[----:B------:R-:W-:Y:S02]  /*0170*/  ISETP.NE.AND P0, PT, R4, RZ, PT ;  /* 0x000000ff0400720c */ /* 0x000fe40003f05270 */
[----:B------:R-:W-:-:S05]  /*0180*/  MOV R6, RZ ;  /* 0x000000ff00067202 */ /* 0x000fca0000000f00 */
[----:B------:R-:W-:Y:S06]  /*0190*/  @!P1 BRA `(.L_x_4) ;  /* 0x0000000400249947 */ /* 0x000fec0003800000 */
[----:B------:R-:W-:Y:S01]  /*01a0*/  LOP3.LUT R6, R5, 0xfffffff8, RZ, 0xc0, !PT ;  /* 0xfffffff805067812 */ /* 0x000fe200078ec0ff */
[C---:B------:R-:W-:Y:S01]  /*01b0*/  IMAD R11, R0.reuse, 0x3, R3 ;  /* 0x00000003000b7824 */ /* 0x040fe200078e0203 */
[C---:B------:R-:W-:Y:S01]  /*01c0*/  IADD3 R7, PT, PT, R0.reuse, UR4, R7 ;  /* 0x0000000400077c10 */ /* 0x040fe2000fffe007 */
[C-C-:B------:R-:W-:Y:S01]  /*01d0*/  IMAD R15, R0.reuse, 0x5, R3.reuse ;  /* 0x00000005000f7824 */ /* 0x140fe200078e0203 */
[CC--:B------:R-:W-:Y:S01]  /*01e0*/  LEA R9, R0.reuse, R3.reuse, 0x1 ;  /* 0x0000000300097211 */ /* 0x0c0fe200078e08ff */
[C-C-:B------:R-:W-:Y:S01]  /*01f0*/  IMAD R25, R0.reuse, 0x6, R3.reuse ;  /* 0x0000000600197824 */ /* 0x140fe200078e0203 */
[C---:B------:R-:W-:Y:S01]  /*0200*/  LEA R13, R0.reuse, R3, 0x2 ;  /* 0x00000003000d7211 */ /* 0x040fe200078e10ff */
[----:B------:R-:W-:Y:S01]  /*0210*/  IMAD R27, R0, 0x7, R3 ;  /* 0x00000007001b7824 */ /* 0x000fe200078e0203 */
[----:B------:R-:W-:Y:S01]  /*0220*/  MOV R12, RZ ;  /* 0x000000ff000c7202 */ /* 0x000fe20000000f00 */
[----:B------:R-:W-:Y:S01]  /*0230*/  IMAD R8, R2, R5, 0x3 ;  /* 0x0000000302087424 */ /* 0x000fe200078e0205 */
[----:B------:R-:W-:-:S02]  /*0240*/  MOV R29, R3 ;  /* 0x00000003001d7202 */ /* 0x000fc40000000f00 */
[----:B------:R-:W-:-:S07]  /*0250*/  IADD3 R10, PT, PT, -R6, RZ, RZ ;  /* 0x000000ff060a7210 */ /* 0x000fce0007ffe1ff */
.L_x_5:
[----:B------:R-:W0:Y:S01]  /*0260*/  LDC.64 R20, c[0x0][0x388] ;  /* 0x0000e200ff147b82 */ /* 0x000e220000000a00 */
[----:B------:R-:W-:-:S07]  /*0270*/  IADD3 R23, PT, PT, R8, -0x3, RZ ;  /* 0xfffffffd08177810 */ /* 0x000fce0007ffe0ff */
[----:B------:R-:W1:Y:S01]  /*0280*/  LDC.64 R16, c[0x0][0x390] ;  /* 0x0000e400ff107b82 */ /* 0x000e620000000a00 */
[----:B0-----:R-:W-:-:S06]  /*0290*/  IMAD.WIDE.U32 R22, R23, 0x4, R20 ;  /* 0x0000000417167825 */ /* 0x001fcc00078e0014 */
[----:B------:R-:W2:Y:S01]  /*02a0*/  LDG.E R23, desc[UR6][R22.64] ;  /* 0x0000000616177981 */ /* 0x000ea2000c1e1900 */
[----:B-1----:R-:W-:-:S06]  /*02b0*/  IMAD.WIDE.U32 R18, R29, 0x4, R16 ;  /* 0x000000041d127825 */ /* 0x002fcc00078e0010 */
[----:B------:R-:W2:Y:S01]  /*02c0*/  LDG.E R18, desc[UR6][R18.64] ;  /* 0x0000000612127981 */ /* 0x000ea2000c1e1900 */
[C---:B------:R-:W-:Y:S02]  /*02d0*/  IADD3 R14, PT, PT, R8.reuse, -0x2, RZ ;  /* 0xfffffffe080e7810 */ /* 0x040fe40007ffe0ff */
[----:B------:R-:W-:Y:S01]  /*02e0*/  IADD3 R24, PT, PT, R8, -0x1, RZ ;  /* 0xffffffff08187810 */ /* 0x000fe20007ffe0ff */
[----:B--2---:R-:W-:Y:S02]  /*02f0*/  FFMA R12, R23, R18, R12 ;  /* 0x00000012170c7223 */ /* 0x004fe4000000000c */
[----:B------:R-:W-:-:S04]  /*0300*/  IMAD.WIDE.U32 R18, R14, 0x4, R20 ;  /* 0x000000040e127825 */ /* 0x000fc800078e0014 */
[----:B------:R-:W-:Y:S01]  /*0310*/  IMAD.WIDE.U32 R22, R7, 0x4, R16 ;  /* 0x0000000407167825 */ /* 0x000fe200078e0010 */
[----:B------:R0:W2:Y:S04]  /*0320*/  LDG.E R14, desc[UR6][R18.64] ;  /* 0x00000006120e7981 */ /* 0x0000a8000c1e1900 */
[----:B------:R1:W2:Y:S01]  /*0330*/  LDG.E R26, desc[UR6][R22.64] ;  /* 0x00000006161a7981 */ /* 0x0002a2000c1e1900 */
[----:B0-----:R-:W-:-:S04]  /*0340*/  IMAD.WIDE.U32 R18, R24, 0x4, R20 ;  /* 0x0000000418127825 */ /* 0x001fc800078e0014 */
[----:B-1----:R-:W-:Y:S01]  /*0350*/  IMAD.WIDE.U32 R22, R9, 0x4, R16 ;  /* 0x0000000409167825 */ /* 0x002fe200078e0010 */
[----:B------:R0:W3:Y:S04]  /*0360*/  LDG.E R24, desc[UR6][R18.64] ;  /* 0x0000000612187981 */ /* 0x0000e8000c1e1900 */
[----:B------:R1:W3:Y:S01]  /*0370*/  LDG.E R28, desc[UR6][R22.64] ;  /* 0x00000006161c7981 */ /* 0x0002e2000c1e1900 */
[----:B0-----:R-:W-:-:S04]  /*0380*/  IMAD.WIDE.U32 R18, R8, 0x4, R20 ;  /* 0x0000000408127825 */ /* 0x001fc800078e0014 */
[----:B-1----:R-:W-:-:S04]  /*0390*/  IMAD.WIDE.U32 R22, R11, 0x4, R16 ;  /* 0x000000040b167825 */ /* 0x002fc800078e0010 */
[----:B--2---:R-:W-:Y:S02]  /*03a0*/  FFMA R12, R14, R26, R12 ;  /* 0x0000001a0e0c7223 */ /* 0x004fe4000000000c */
[----:B------:R-:W2:Y:S04]  /*03b0*/  LDG.E R14, desc[UR6][R18.64] ;  /* 0x00000006120e7981 */ /* 0x000ea8000c1e1900 */
[----:B------:R0:W2:Y:S01]  /*03c0*/  LDG.E R26, desc[UR6][R22.64] ;  /* 0x00000006161a7981 */ /* 0x0000a2000c1e1900 */
[----:B---3--:R-:W-:Y:S01]  /*03d0*/  FFMA R12, R24, R28, R12 ;  /* 0x0000001c180c7223 */ /* 0x008fe2000000000c */
[----:B------:R-:W-:Y:S01]  /*03e0*/  IADD3 R24, PT, PT, R8, 0x1, RZ ;  /* 0x0000000108187810 */ /* 0x000fe20007ffe0ff */
[----:B0-----:R-:W-:-:S04]  /*03f0*/  IMAD.WIDE.U32 R22, R13, 0x4, R16 ;  /* 0x000000040d167825 */ /* 0x001fc800078e0010 */
[----:B------:R-:W-:Y:S01]  /*0400*/  IMAD.WIDE.U32 R18, R24, 0x4, R20 ;  /* 0x0000000418127825 */ /* 0x000fe200078e0014 */
[----:B------:R-:W3:Y:S04]  /*0410*/  LDG.E R28, desc[UR6][R22.64] ;  /* 0x00000006161c7981 */ /* 0x000ee8000c1e1900 */
[----:B------:R0:W3:Y:S01]  /*0420*/  LDG.E R24, desc[UR6][R18.64] ;  /* 0x0000000612187981 */ /* 0x0000e2000c1e1900 */
[----:B--2---:R-:W-:Y:S01]  /*0430*/  FFMA R12, R14, R26, R12 ;  /* 0x0000001a0e0c7223 */ /* 0x004fe2000000000c */
[C---:B------:R-:W-:Y:S02]  /*0440*/  IADD3 R26, PT, PT, R8.reuse, 0x3, RZ ;  /* 0x00000003081a7810 */ /* 0x040fe40007ffe0ff */
[----:B------:R-:W-:-:S03]  /*0450*/  IADD3 R14, PT, PT, R8, 0x2, RZ ;  /* 0x00000002080e7810 */ /* 0x000fc60007ffe0ff */
[----:B0-----:R-:W-:Y:S01]  /*0460*/  IMAD.WIDE.U32 R18, R26, 0x4, R20 ;  /* 0x000000041a127825 */ /* 0x001fe200078e0014 */
[----:B------:R-:W-:-:S03]  /*0470*/  IADD3 R26, PT, PT, R8, 0x4, RZ ;  /* 0x00000004081a7810 */ /* 0x000fc60007ffe0ff */
[--C-:B------:R-:W-:Y:S02]  /*0480*/  IMAD.WIDE.U32 R22, R14, 0x4, R20.reuse ;  /* 0x000000040e167825 */ /* 0x100fe400078e0014 */
[----:B------:R0:W2:Y:S02]  /*0490*/  LDG.E R14, desc[UR6][R18.64] ;  /* 0x00000006120e7981 */ /* 0x0000a4000c1e1900 */
[----:B------:R-:W-:-:S04]  /*04a0*/  IMAD.WIDE.U32 R20, R26, 0x4, R20 ;  /* 0x000000041a147825 */ /* 0x000fc800078e0014 */
[----:B---3--:R-:W-:Y:S02]  /*04b0*/  FFMA R12, R24, R28, R12 ;  /* 0x0000001c180c7223 */ /* 0x008fe4000000000c */
[----:B------:R-:W3:Y:S01]  /*04c0*/  LDG.E R21, desc[UR6][R20.64] ;  /* 0x0000000614157981 */ /* 0x000ee2000c1e1900 */
[----:B0-----:R-:W-:-:S03]  /*04d0*/  IMAD.WIDE.U32 R18, R15, 0x4, R16 ;  /* 0x000000040f127825 */ /* 0x001fc600078e0010 */
[----:B------:R0:W4:Y:S04]  /*04e0*/  LDG.E R24, desc[UR6][R22.64] ;  /* 0x0000000616187981 */ /* 0x000128000c1e1900 */
[----:B------:R-:W4:Y:S01]  /*04f0*/  LDG.E R26, desc[UR6][R18.64] ;  /* 0x00000006121a7981 */ /* 0x000f22000c1e1900 */
[----:B0-----:R-:W-:-:S04]  /*0500*/  IMAD.WIDE.U32 R22, R25, 0x4, R16 ;  /* 0x0000000419167825 */ /* 0x001fc800078e0010 */
[----:B------:R-:W-:Y:S01]  /*0510*/  IMAD.WIDE.U32 R16, R27, 0x4, R16 ;  /* 0x000000041b107825 */ /* 0x000fe200078e0010 */
[----:B------:R-:W2:Y:S05]  /*0520*/  LDG.E R28, desc[UR6][R22.64] ;  /* 0x00000006161c7981 */ /* 0x000eaa000c1e1900 */
[----:B------:R-:W3:Y:S01]  /*0530*/  LDG.E R16, desc[UR6][R16.64] ;  /* 0x0000000610107981 */ /* 0x000ee2000c1e1900 */
[----:B------:R-:W-:-:S04]  /*0540*/  IADD3 R10, PT, PT, R10, 0x8, RZ ;  /* 0x000000080a0a7810 */ /* 0x000fc80007ffe0ff */
[----:B------:R-:W-:Y:S02]  /*0550*/  ISETP.NE.AND P1, PT, R10, RZ, PT ;  /* 0x000000ff0a00720c */ /* 0x000fe40003f25270 */
[----:B------:R-:W-:Y:S02]  /*0560*/  IADD3 R8, PT, PT, R8, 0x8, RZ ;  /* 0x0000000808087810 */ /* 0x000fe40007ffe0ff */
[C---:B------:R-:W-:Y:S02]  /*0570*/  LEA R7, R0.reuse, R7, 0x3 ;  /* 0x0000000700077211 */ /* 0x040fe400078e18ff */
[C---:B------:R-:W-:Y:S02]  /*0580*/  LEA R9, R0.reuse, R9, 0x3 ;  /* 0x0000000900097211 */ /* 0x040fe400078e18ff */
[C---:B------:R-:W-:Y:S02]  /*0590*/  LEA R11, R0.reuse, R11, 0x3 ;  /* 0x0000000b000b7211 */ /* 0x040fe400078e18ff */
[----:B------:R-:W-:-:S02]  /*05a0*/  LEA R13, R0, R13, 0x3 ;  /* 0x0000000d000d7211 */ /* 0x000fc400078e18ff */
[C---:B------:R-:W-:Y:S02]  /*05b0*/  LEA R15, R0.reuse, R15, 0x3 ;  /* 0x0000000f000f7211 */ /* 0x040fe400078e18ff */
[C---:B------:R-:W-:Y:S02]  /*05c0*/  LEA R25, R0.reuse, R25, 0x3 ;  /* 0x0000001900197211 */ /* 0x040fe400078e18ff */
[C---:B------:R-:W-:Y:S02]  /*05d0*/  LEA R27, R0.reuse, R27, 0x3 ;  /* 0x0000001b001b7211 */ /* 0x040fe400078e18ff */
[----:B------:R-:W-:Y:S01]  /*05e0*/  LEA R29, R0, R29, 0x3 ;  /* 0x0000001d001d7211 */ /* 0x000fe200078e18ff */
[----:B----4-:R-:W-:-:S04]  /*05f0*/  FFMA R12, R24, R26, R12 ;  /* 0x0000001a180c7223 */ /* 0x010fc8000000000c */
[----:B--2---:R-:W-:-:S04]  /*0600*/  FFMA R12, R14, R28, R12 ;  /* 0x0000001c0e0c7223 */ /* 0x004fc8000000000c */
[----:B---3--:R-:W-:Y:S01]  /*0610*/  FFMA R12, R21, R16, R12 ;  /* 0x00000010150c7223 */ /* 0x008fe2000000000c */
[----:B------:R-:W-:Y:S06]  /*0620*/  @P1 BRA `(.L_x_5) ;  /* 0xfffffffc000c1947 */ /* 0x000fec000383ffff */
.L_x_4:
[----:B------:R-:W-:Y:S05]  /*0630*/  @!P0 BRA `(.L_x_3) ;  /* 0x0000000400048947 */ /* 0x000fea0003800000 */
[----:B------:R-:W-:Y:S02]  /*0640*/  ISETP.GE.U32.AND P0, PT, R4, 0x4, PT ;  /* 0x000000040400780c */ /* 0x000fe40003f06070 */
[----:B------:R-:W-:-:S04]  /*0650*/  LOP3.LUT R13, R5, 0x3, RZ, 0xc0, !PT ;  /* 0x00000003050d7812 */ /* 0x000fc800078ec0ff */
[----:B------:R-:W-:-:S07]  /*0660*/  ISETP.NE.AND P1, PT, R13, RZ, PT ;  /* 0x000000ff0d00720c */ /* 0x000fce0003f25270 */
[----:B------:R-:W-:Y:S06]  /*0670*/  @!P0 BRA `(.L_x_6) ;  /* 0x00000000007c8947 */ /* 0x000fec0003800000 */
[----:B------:R-:W0:Y:S01]  /*0680*/  LDC.64 R8, c[0x0][0x390] ;  /* 0x0000e400ff087b82 */ /* 0x000e220000000a00 */
[----:B------:R-:W-:Y:S02]  /*0690*/  IMAD R15, R2, R5, R6 ;  /* 0x00000005020f7224 */ /* 0x000fe400078e0206 */
[----:B------:R-:W-:-:S03]  /*06a0*/  IMAD R17, R6, R0, R3 ;  /* 0x0000000006117224 */ /* 0x000fc600078e0203 */
[C---:B------:R-:W-:Y:S02]  /*06b0*/  IADD3 R23, PT, PT, R15.reuse, 0x1, RZ ;  /* 0x000000010f177810 */ /* 0x040fe40007ffe0ff */
[----:B------:R-:W1:Y:S01]  /*06c0*/  LDC.64 R10, c[0x0][0x388] ;  /* 0x0000e200ff0a7b82 */ /* 0x000e620000000a00 */
[C---:B------:R-:W-:Y:S02]  /*06d0*/  IADD3 R27, PT, PT, R15.reuse, 0x2, RZ ;  /* 0x000000020f1b7810 */ /* 0x040fe40007ffe0ff */
[----:B------:R-:W-:Y:S01]  /*06e0*/  IADD3 R4, PT, PT, R15, 0x3, RZ ;  /* 0x000000030f047810 */ /* 0x000fe20007ffe0ff */
[C---:B0-----:R-:W-:Y:S01]  /*06f0*/  IMAD.WIDE.U32 R20, R17.reuse, 0x4, R8 ;  /* 0x0000000411147825 */ /* 0x041fe200078e0008 */
[----:B------:R-:W-:-:S04]  /*0700*/  IADD3 R17, PT, PT, R17, R0, RZ ;  /* 0x0000000011117210 */ /* 0x000fc80007ffe0ff */
[-C--:B------:R-:W-:Y:S01]  /*0710*/  IADD3 R29, PT, PT, R17, R0.reuse, RZ ;  /* 0x00000000111d7210 */ /* 0x080fe20007ffe0ff */
[--C-:B-1----:R-:W-:Y:S01]  /*0720*/  IMAD.WIDE.U32 R24, R15, 0x4, R10.reuse ;  /* 0x000000040f187825 */ /* 0x102fe200078e000a */
[----:B------:R-:W2:Y:S03]  /*0730*/  LDG.E R20, desc[UR6][R20.64] ;  /* 0x0000000614147981 */ /* 0x000ea6000c1e1900 */
[----:B------:R-:W-:Y:S01]  /*0740*/  IMAD.WIDE.U32 R22, R23, 0x4, R10 ;  /* 0x0000000417167825 */ /* 0x000fe200078e000a */
[----:B------:R-:W2:Y:S03]  /*0750*/  LDG.E R7, desc[UR6][R24.64] ;  /* 0x0000000618077981 */ /* 0x000ea6000c1e1900 */
[----:B------:R-:W-:Y:S02]  /*0760*/  IMAD.WIDE.U32 R18, R17, 0x4, R8 ;  /* 0x0000000411127825 */ /* 0x000fe400078e0008 */
[----:B------:R-:W3:Y:S02]  /*0770*/  LDG.E R22, desc[UR6][R22.64] ;  /* 0x0000000616167981 */ /* 0x000ee4000c1e1900 */
[----:B------:R-:W-:Y:S01]  /*0780*/  IMAD.WIDE.U32 R14, R27, 0x4, R10 ;  /* 0x000000041b0e7825 */ /* 0x000fe200078e000a */
[C---:B------:R-:W-:Y:S01]  /*0790*/  IADD3 R27, PT, PT, R29.reuse, R0, RZ ;  /* 0x000000001d1b7210 */ /* 0x040fe20007ffe0ff */
[----:B------:R-:W3:Y:S02]  /*07a0*/  LDG.E R19, desc[UR6][R18.64] ;  /* 0x0000000612137981 */ /* 0x000ee4000c1e1900 */
[----:B------:R-:W-:-:S02]  /*07b0*/  IMAD.WIDE.U32 R16, R29, 0x4, R8 ;  /* 0x000000041d107825 */ /* 0x000fc400078e0008 */
[----:B------:R-:W4:Y:S02]  /*07c0*/  LDG.E R14, desc[UR6][R14.64] ;  /* 0x000000060e0e7981 */ /* 0x000f24000c1e1900 */
[----:B------:R-:W-:Y:S02]  /*07d0*/  IMAD.WIDE.U32 R10, R4, 0x4, R10 ;  /* 0x00000004040a7825 */ /* 0x000fe400078e000a */
[----:B------:R-:W4:Y:S02]  /*07e0*/  LDG.E R16, desc[UR6][R16.64] ;  /* 0x0000000610107981 */ /* 0x000f24000c1e1900 */
[----:B------:R-:W-:Y:S02]  /*07f0*/  IMAD.WIDE.U32 R8, R27, 0x4, R8 ;  /* 0x000000041b087825 */ /* 0x000fe400078e0008 */
[----:B------:R-:W5:Y:S04]  /*0800*/  LDG.E R10, desc[UR6][R10.64] ;  /* 0x000000060a0a7981 */ /* 0x000f68000c1e1900 */
[----:B------:R-:W5:Y:S01]  /*0810*/  LDG.E R8, desc[UR6][R8.64] ;  /* 0x0000000608087981 */ /* 0x000f62000c1e1900 */
[----:B------:R-:W-:Y:S01]  /*0820*/  IADD3 R6, PT, PT, R6, 0x4, RZ ;  /* 0x0000000406067810 */ /* 0x000fe20007ffe0ff */
[----:B--2---:R-:W-:-:S04]  /*0830*/  FFMA R7, R7, R20, R12 ;  /* 0x0000001407077223 */ /* 0x004fc8000000000c */
[----:B---3--:R-:W-:-:S04]  /*0840*/  FFMA R7, R22, R19, R7 ;  /* 0x0000001316077223 */ /* 0x008fc80000000007 */
[----:B----4-:R-:W-:-:S04]  /*0850*/  FFMA R7, R14, R16, R7 ;  /* 0x000000100e077223 */ /* 0x010fc80000000007 */
[----:B-----5:R-:W-:-:S07]  /*0860*/  FFMA R12, R10, R8, R7 ;  /* 0x000000080a0c7223 */ /* 0x020fce0000000007 */
.L_x_6:
[----:B------:R-:W-:Y:S05]  /*0870*/  @!P1 BRA `(.L_x_3) ;  /* 0x0000000000749947 */ /* 0x000fea0003800000 */
[----:B------:R-:W-:Y:S02]  /*0880*/  ISETP.NE.AND P0, PT, R13, 0x1, PT ;  /* 0x000000010d00780c */ /* 0x000fe40003f05270 */
[----:B------:R-:W-:-:S04]  /*0890*/  LOP3.LUT R4, R5, 0x1, RZ, 0xc0, !PT ;  /* 0x0000000105047812 */ /* 0x000fc800078ec0ff */
[----:B------:R-:W-:-:S07]  /*08a0*/  ISETP.NE.U32.AND P1, PT, R4, 0x1, PT ;  /* 0x000000010400780c */ /* 0x000fce0003f25070 */
[----:B------:R-:W0:Y:S01]  /*08b0*/  @P0 LDC.64 R14, c[0x0][0x390] ;  /* 0x0000e400ff0e0b82 */ /* 0x000e220000000a00 */
[----:B------:R-:W-:Y:S02]  /*08c0*/  @P0 IMAD R7, R2, R5, R6 ;  /* 0x0000000502070224 */ /* 0x000fe400078e0206 */
[CC--:B------:R-:W-:Y:S01]  /*08d0*/  @P0 IMAD R17, R6.reuse, R0.reuse, R3 ;  /* 0x0000000006110224 */ /* 0x0c0fe200078e0203 */
[----:B------:R-:W-:Y:S02]  /*08e0*/  @P0 IADD3 R6, PT, PT, R6, 0x2, RZ ;  /* 0x0000000206060810 */ /* 0x000fe40007ffe0ff */
[----:B------:R-:W-:Y:S02]  /*08f0*/  @P0 IADD3 R13, PT, PT, R7, 0x1, RZ ;  /* 0x00000001070d0810 */ /* 0x000fe40007ffe0ff */
[----:B------:R-:W1:Y:S01]  /*0900*/  @P0 LDC.64 R18, c[0x0][0x388] ;  /* 0x0000e200ff120b82 */ /* 0x000e620000000a00 */
[----:B------:R-:W-:-:S07]  /*0910*/  @P0 IADD3 R23, PT, PT, R17, R0, RZ ;  /* 0x0000000011170210 */ /* 0x000fce0007ffe0ff */
[----:B------:R-:W2:Y:S08]  /*0920*/  @!P1 LDC.64 R8, c[0x0][0x388] ;  /* 0x0000e200ff089b82 */ /* 0x000eb00000000a00 */
[----:B------:R-:W3:Y:S01]  /*0930*/  @!P1 LDC.64 R10, c[0x0][0x390] ;  /* 0x0000e400ff0a9b82 */ /* 0x000ee20000000a00 */
[----:B0-----:R-:W-:-:S04]  /*0940*/  @P0 IMAD.WIDE.U32 R16, R17, 0x4, R14 ;  /* 0x0000000411100825 */ /* 0x001fc800078e000e */
[----:B------:R-:W-:Y:S02]  /*0950*/  @P0 IMAD.WIDE.U32 R14, R23, 0x4, R14 ;  /* 0x00000004170e0825 */ /* 0x000fe400078e000e */
[----:B------:R-:W4:Y:S02]  /*0960*/  @P0 LDG.E R16, desc[UR6][R16.64] ;  /* 0x0000000610100981 */ /* 0x000f24000c1e1900 */
[--C-:B-1----:R-:W-:Y:S02]  /*0970*/  @P0 IMAD.WIDE.U32 R20, R7, 0x4, R18.reuse ;  /* 0x0000000407140825 */ /* 0x102fe400078e0012 */
[----:B------:R-:W5:Y:S02]  /*0980*/  @P0 LDG.E R14, desc[UR6][R14.64] ;  /* 0x000000060e0e0981 */ /* 0x000f64000c1e1900 */
[----:B------:R-:W-:Y:S02]  /*0990*/  @P0 IMAD.WIDE.U32 R18, R13, 0x4, R18 ;  /* 0x000000040d120825 */ /* 0x000fe400078e0012 */
[----:B------:R-:W4:Y:S02]  /*09a0*/  @P0 LDG.E R7, desc[UR6][R20.64] ;  /* 0x0000000614070981 */ /* 0x000f24000c1e1900 */
[----:B------:R-:W-:-:S02]  /*09b0*/  @!P1 IMAD R5, R2, R5, R6 ;  /* 0x0000000502059224 */ /* 0x000fc400078e0206 */
[----:B------:R-:W-:Y:S01]  /*09c0*/  @!P1 IMAD R13, R6, R0, R3 ;  /* 0x00000000060d9224 */ /* 0x000fe200078e0203 */
[----:B------:R-:W5:Y:S01]  /*09d0*/  @P0 LDG.E R18, desc[UR6][R18.64] ;  /* 0x0000000612120981 */ /* 0x000f62000c1e1900 */
[----:B--2---:R-:W-:-:S04]  /*09e0*/  @!P1 IMAD.WIDE.U32 R8, R5, 0x4, R8 ;  /* 0x0000000405089825 */ /* 0x004fc800078e0008 */
[----:B---3--:R-:W-:Y:S02]  /*09f0*/  @!P1 IMAD.WIDE.U32 R10, R13, 0x4, R10 ;  /* 0x000000040d0a9825 */ /* 0x008fe400078e000a */
[----:B------:R-:W2:Y:S04]  /*0a00*/  @!P1 LDG.E R9, desc[UR6][R8.64] ;  /* 0x0000000608099981 */ /* 0x000ea8000c1e1900 */
[----:B------:R-:W2:Y:S01]  /*0a10*/  @!P1 LDG.E R10, desc[UR6][R10.64] ;  /* 0x000000060a0a9981 */ /* 0x000ea2000c1e1900 */
[----:B----4-:R-:W-:-:S04]  /*0a20*/  @P0 FFMA R7, R7, R16, R12 ;  /* 0x0000001007070223 */ /* 0x010fc8000000000c */
[----:B-----5:R-:W-:-:S04]  /*0a30*/  @P0 FFMA R12, R18, R14, R7 ;  /* 0x0000000e120c0223 */ /* 0x020fc80000000007 */
[----:B--2---:R-:W-:-:S07]  /*0a40*/  @!P1 FFMA R12, R9, R10, R12 ;  /* 0x0000000a090c9223 */ /* 0x004fce000000000c */
.L_x_3:
[----:B------:R-:W0:Y:S01]  /*0a50*/  LDC.64 R4, c[0x0][0x380] ;  /* 0x0000e000ff047b82 */ /* 0x000e220000000a00 */
[----:B------:R-:W-:-:S04]  /*0a60*/  IMAD R3, R2, R0, R3 ;  /* 0x0000000002037224 */ /* 0x000fc800078e0203 */
[----:B0-----:R-:W-:-:S05]  /*0a70*/  IMAD.WIDE.U32 R2, R3, 0x4, R4 ;  /* 0x0000000403027825 */ /* 0x001fca00078e0004 */
[----:B------:R-:W-:Y:S01]  /*0a80*/  STG.E desc[UR6][R2.64], R12 ;  /* 0x0000000c02007986 */ /* 0x000fe2000c101906 */
[----:B------:R-:W-:Y:S05]  /*0a90*/  EXIT ;  /* 0x000000000000794d */ /* 0x000fea0003800000 */
.L_x_7:
        /* <DEDUP_REMOVED lines=14> */
.L_x_9:


//--------------------- .nv.shared._Z17tiled_cuda_matmulPfPKfS1_jjj --------------------------
	.section	.nv.shared._Z17tiled_cuda_matmulPfPKfS1_jjj,"aw",@nobits
	.sectionflags	@""
	.align	4
.nv.shared._Z17tiled_cuda_matmulPfPKfS1_jjj:
	.zero		3072


//--------------------- .nv.shared.reserved.0     --------------------------
	.section	.nv.shared.reserved.0,"aw",@nobits
	.weak		__nv_reservedSMEM_offset_0_alias
	.size		__nv_reservedSMEM_offset_0_alias, 0, 64
	.other		__nv_reservedSMEM_offset_0_alias,@"STO_CUDA_RESERVED_SHARED STV_DEFAULT"
__nv_reservedSMEM_offset_0_alias:
	.zero		0
	.zero		64


//--------------------- .nv.constant0._Z17tiled_cuda_matmulPfPKfS1_jjj --------------------------
	.section	.nv.constant0._Z17tiled_cuda_matmulPfPKfS1_jjj,"a",@progbits
	.sectionflags	@""
	.align	4
.nv.constant0._Z17tiled_cuda_matmulPfPKfS1_jjj:
	.zero		932


//--------------------- .nv.constant0._Z17naive_cuda_matmulPfPKfS1_jjj --------------------------
	.section	.nv.constant0._Z17naive_cuda_matmulPfPKfS1_jjj,"a",@progbits
	.sectionflags	@""
	.align	4
.nv.constant0._Z17naive_cuda_matmulPfPKfS1_jjj:
	.zero		932


//--------------------- SYMBOLS --------------------------

	.type		.nv.reservedSmem.offset0,@object
	.size		.nv.reservedSmem.offset0,0x4
	.type		.nv.reservedSmem.cap,@object
	.size		.nv.reservedSmem.cap,0x4
